//
// Generated by NVIDIA NVVM Compiler
//
// Compiler Build ID: CL-36424714
// Cuda compilation tools, release 13.0, V13.0.88
// Based on NVVM 20.0.0
//

.version 9.0
.target sm_100
.address_size 64

	// .globl	_Z7kernel1PiS_S_i

.visible .entry _Z7kernel1PiS_S_i(
	.param .u64 .ptr .align 1 _Z7kernel1PiS_S_i_param_0,
	.param .u64 .ptr .align 1 _Z7kernel1PiS_S_i_param_1,
	.param .u64 .ptr .align 1 _Z7kernel1PiS_S_i_param_2,
	.param .u32 _Z7kernel1PiS_S_i_param_3
)
{
	.reg .pred 	%p<6>;
	.reg .b32 	%r<40>;
	.reg .b64 	%rd<18>;

	ld.param.u64 	%rd7, [_Z7kernel1PiS_S_i_param_0];
	ld.param.u64 	%rd8, [_Z7kernel1PiS_S_i_param_1];
	ld.param.u64 	%rd9, [_Z7kernel1PiS_S_i_param_2];
	ld.param.u32 	%r13, [_Z7kernel1PiS_S_i_param_3];
	cvta.to.global.u64 	%rd1, %rd9;
	cvta.to.global.u64 	%rd2, %rd8;
	cvta.to.global.u64 	%rd3, %rd7;
	mov.u32 	%r14, %tid.x;
	mov.u32 	%r15, %ntid.x;
	mov.u32 	%r16, %ctaid.x;
	mad.lo.s32 	%r17, %r15, %r16, %r14;
	mul.lo.s32 	%r1, %r13, %r17;
	add.s32 	%r2, %r1, %r13;
	setp.lt.s32 	%p1, %r13, 1;
	@%p1 bra 	$L__BB0_7;
	add.s32 	%r18, %r1, 1;
	max.s32 	%r3, %r2, %r18;
	sub.s32 	%r19, %r3, %r1;
	and.b32  	%r4, %r19, 3;
	setp.eq.s32 	%p2, %r4, 0;
	mov.u32 	%r38, %r1;
	@%p2 bra 	$L__BB0_4;
	neg.s32 	%r36, %r4;
	mov.u32 	%r38, %r1;
$L__BB0_3:
	.pragma "nounroll";
	mul.wide.s32 	%rd10, %r38, 4;
	add.s64 	%rd11, %rd1, %rd10;
	add.s64 	%rd12, %rd2, %rd10;
	add.s64 	%rd13, %rd3, %rd10;
	ld.global.u32 	%r20, [%rd13];
	ld.global.u32 	%r21, [%rd12];
	sub.s32 	%r22, %r20, %r21;
	st.global.u32 	[%rd11], %r22;
	add.s32 	%r38, %r38, 1;
	add.s32 	%r36, %r36, 1;
	setp.ne.s32 	%p3, %r36, 0;
	@%p3 bra 	$L__BB0_3;
$L__BB0_4:
	sub.s32 	%r23, %r1, %r3;
	setp.gt.u32 	%p4, %r23, -4;
	@%p4 bra 	$L__BB0_7;
	add.s64 	%rd4, %rd3, 8;
	add.s64 	%rd5, %rd2, 8;
	add.s64 	%rd6, %rd1, 8;
$L__BB0_6:
	mul.wide.s32 	%rd14, %r38, 4;
	add.s64 	%rd15, %rd4, %rd14;
	add.s64 	%rd16, %rd5, %rd14;
	add.s64 	%rd17, %rd6, %rd14;
	ld.global.u32 	%r24, [%rd15+-8];
	ld.global.u32 	%r25, [%rd16+-8];
	sub.s32 	%r26, %r24, %r25;
	st.global.u32 	[%rd17+-8], %r26;
	ld.global.u32 	%r27, [%rd15+-4];
	ld.global.u32 	%r28, [%rd16+-4];
	sub.s32 	%r29, %r27, %r28;
	st.global.u32 	[%rd17+-4], %r29;
	ld.global.u32 	%r30, [%rd15];
	ld.global.u32 	%r31, [%rd16];
	sub.s32 	%r32, %r30, %r31;
	st.global.u32 	[%rd17], %r32;
	ld.global.u32 	%r33, [%rd15+4];
	ld.global.u32 	%r34, [%rd16+4];
	sub.s32 	%r35, %r33, %r34;
	st.global.u32 	[%rd17+4], %r35;
	add.s32 	%r38, %r38, 4;
	setp.lt.s32 	%p5, %r38, %r2;
	@%p5 bra 	$L__BB0_6;
$L__BB0_7:
	ret;

}
	// .globl	_Z7kernel2PiS_S_ii
.visible .entry _Z7kernel2PiS_S_ii(
	.param .u64 .ptr .align 1 _Z7kernel2PiS_S_ii_param_0,
	.param .u64 .ptr .align 1 _Z7kernel2PiS_S_ii_param_1,
	.param .u64 .ptr .align 1 _Z7kernel2PiS_S_ii_param_2,
	.param .u32 _Z7kernel2PiS_S_ii_param_3,
	.param .u32 _Z7kernel2PiS_S_ii_param_4
)
{
	.reg .pred 	%p<6>;
	.reg .b32 	%r<35>;
	.reg .b64 	%rd<34>;

	ld.param.u64 	%rd22, [_Z7kernel2PiS_S_ii_param_0];
	ld.param.u64 	%rd23, [_Z7kernel2PiS_S_ii_param_1];
	ld.param.u64 	%rd24, [_Z7kernel2PiS_S_ii_param_2];
	ld.param.u32 	%r12, [_Z7kernel2PiS_S_ii_param_3];
	cvta.to.global.u64 	%rd1, %rd24;
	cvta.to.global.u64 	%rd2, %rd23;
	cvta.to.global.u64 	%rd3, %rd22;
	mov.u32 	%r13, %tid.x;
	mul.lo.s32 	%r1, %r12, %r13;
	add.s32 	%r2, %r1, %r12;
	setp.lt.s32 	%p1, %r12, 1;
	@%p1 bra 	$L__BB1_7;
	add.s32 	%r14, %r1, 1;
	max.s32 	%r3, %r2, %r14;
	sub.s32 	%r15, %r3, %r1;
	and.b32  	%r4, %r15, 3;
	setp.eq.s32 	%p2, %r4, 0;
	mov.u32 	%r34, %r1;
	@%p2 bra 	$L__BB1_4;
	mul.wide.u32 	%rd25, %r1, 4;
	add.s64 	%rd30, %rd1, %rd25;
	add.s64 	%rd29, %rd2, %rd25;
	add.s64 	%rd28, %rd3, %rd25;
	neg.s32 	%r32, %r4;
	add.s32 	%r34, %r1, %r4;
$L__BB1_3:
	.pragma "nounroll";
	ld.global.u32 	%r16, [%rd28];
	ld.global.u32 	%r17, [%rd29];
	sub.s32 	%r18, %r16, %r17;
	st.global.u32 	[%rd30], %r18;
	add.s64 	%rd30, %rd30, 4;
	add.s64 	%rd29, %rd29, 4;
	add.s64 	%rd28, %rd28, 4;
	add.s32 	%r32, %r32, 1;
	setp.ne.s32 	%p3, %r32, 0;
	@%p3 bra 	$L__BB1_3;
$L__BB1_4:
	sub.s32 	%r19, %r1, %r3;
	setp.gt.u32 	%p4, %r19, -4;
	@%p4 bra 	$L__BB1_7;
	mul.wide.u32 	%rd26, %r34, 4;
	add.s64 	%rd27, %rd26, 8;
	add.s64 	%rd33, %rd1, %rd27;
	add.s64 	%rd32, %rd2, %rd27;
	add.s64 	%rd31, %rd3, %rd27;
$L__BB1_6:
	ld.global.u32 	%r20, [%rd31+-8];
	ld.global.u32 	%r21, [%rd32+-8];
	sub.s32 	%r22, %r20, %r21;
	st.global.u32 	[%rd33+-8], %r22;
	ld.global.u32 	%r23, [%rd31+-4];
	ld.global.u32 	%r24, [%rd32+-4];
	sub.s32 	%r25, %r23, %r24;
	st.global.u32 	[%rd33+-4], %r25;
	ld.global.u32 	%r26, [%rd31];
	ld.global.u32 	%r27, [%rd32];
	sub.s32 	%r28, %r26, %r27;
	st.global.u32 	[%rd33], %r28;
	ld.global.u32 	%r29, [%rd31+4];
	ld.global.u32 	%r30, [%rd32+4];
	sub.s32 	%r31, %r29, %r30;
	st.global.u32 	[%rd33+4], %r31;
	add.s32 	%r34, %r34, 4;
	add.s64 	%rd33, %rd33, 16;
	add.s64 	%rd32, %rd32, 16;
	add.s64 	%rd31, %rd31, 16;
	setp.lt.s32 	%p5, %r34, %r2;
	@%p5 bra 	$L__BB1_6;
$L__BB1_7:
	ret;

}


// ===== COMPILED SASS (sm_100) =====

	.target	sm_100

	.elftype	@"ET_EXEC"


//--------------------- .note.nv.tkinfo           --------------------------
	.section	.note.nv.tkinfo,"",@"SHT_NOTE"
	.sectionflags	@"SHF_NOTE_NV_TKINFO"
	.tkinfo
        /*0018*/ 	.word	0x00000002
        /*0030*/ 	.string	""
        /*0030*/ 	.string	"ptxas"
        /*0030*/ 	.string	"Cuda compilation tools, release 13.0, V13.0.88"
        /*0030*/ 	.string	"Build cuda_13.0.r13.0/compiler.36424714_0"
        /*0030*/ 	.string	"-arch sm_100 -m 64 "



//--------------------- .note.nv.cuinfo           --------------------------
	.section	.note.nv.cuinfo,"",@"SHT_NOTE"
	.sectionflags	@"SHF_NOTE_NV_CUINFO"
        /*0018*/ 	.short	0x0002
        /*001a*/ 	.short	0x0064
        /*001c*/ 	.short	0x0082
	.zero		2


//--------------------- .nv.info                  --------------------------
	.section	.nv.info,"",@"SHT_CUDA_INFO"
	.align	4


	//----- nvinfo : EIATTR_REGCOUNT
	.align		4
        /*0000*/ 	.byte	0x04, 0x2f
        /*0002*/ 	.short	(.L_1 - .L_0)
	.align		4
.L_0:
        /*0004*/ 	.word	index@(_Z7kernel1PiS_S_i)
        /*0008*/ 	.word	0x00000014


	//----- nvinfo : EIATTR_FRAME_SIZE
	.align		4
.L_1:
        /*000c*/ 	.byte	0x04, 0x11
        /*000e*/ 	.short	(.L_3 - .L_2)
	.align		4
.L_2:
        /*0010*/ 	.word	index@(_Z7kernel1PiS_S_i)
        /*0014*/ 	.word	0x00000000


	//----- nvinfo : EIATTR_REGCOUNT
	.align		4
.L_3:
        /*0018*/ 	.byte	0x04, 0x2f
        /*001a*/ 	.short	(.L_5 - .L_4)
	.align		4
.L_4:
        /*001c*/ 	.word	index@(_Z7kernel2PiS_S_ii)
        /*0020*/ 	.word	0x00000014


	//----- nvinfo : EIATTR_FRAME_SIZE
	.align		4
.L_5:
        /*0024*/ 	.byte	0x04, 0x11
        /*0026*/ 	.short	(.L_7 - .L_6)
	.align		4
.L_6:
        /*0028*/ 	.word	index@(_Z7kernel2PiS_S_ii)
        /*002c*/ 	.word	0x00000000


	//----- nvinfo : EIATTR_MIN_STACK_SIZE
	.align		4
.L_7:
        /*0030*/ 	.byte	0x04, 0x12
        /*0032*/ 	.short	(.L_9 - .L_8)
	.align		4
.L_8:
        /*0034*/ 	.word	index@(_Z7kernel2PiS_S_ii)
        /*0038*/ 	.word	0x00000000


	//----- nvinfo : EIATTR_MIN_STACK_SIZE
	.align		4
.L_9:
        /*003c*/ 	.byte	0x04, 0x12
        /*003e*/ 	.short	(.L_11 - .L_10)
	.align		4
.L_10:
        /*0040*/ 	.word	index@(_Z7kernel1PiS_S_i)
        /*0044*/ 	.word	0x00000000
.L_11:


//--------------------- .nv.compat                --------------------------
	.section	.nv.compat,"",@"SHT_CUDA_COMPAT_INFO"
	.align	4
        /*0000*/ 	.byte	0x02, 0x09, 0x00, 0x00, 0x02, 0x02, 0x01, 0x00, 0x02, 0x05, 0x05, 0x00, 0x03, 0x07, 0x01, 0x01
        /*0010*/ 	.byte	0x02, 0x03, 0x00, 0x00, 0x02, 0x06, 0x01, 0x00, 0x04, 0x0b, 0x08, 0x00, 0x09, 0x00, 0x00, 0x00
        /*0020*/ 	.byte	0x00, 0x00, 0x00, 0x00


//--------------------- .nv.info._Z7kernel2PiS_S_ii --------------------------
	.section	.nv.info._Z7kernel2PiS_S_ii,"",@"SHT_CUDA_INFO"
	.sectionflags	@""
	.align	4


	//----- nvinfo : EIATTR_CUDA_API_VERSION
	.align		4
        /*0000*/ 	.byte	0x04, 0x37
        /*0002*/ 	.short	(.L_13 - .L_12)
.L_12:
        /*0004*/ 	.word	0x00000082


	//----- nvinfo : EIATTR_KPARAM_INFO
	.align		4
.L_13:
        /*0008*/ 	.byte	0x04, 0x17
        /*000a*/ 	.short	(.L_15 - .L_14)
.L_14:
        /*000c*/ 	.word	0x00000000
        /*0010*/ 	.short	0x0004
        /*0012*/ 	.short	0x001c
        /*0014*/ 	.byte	0x00, 0xf0, 0x11, 0x00


	//----- nvinfo : EIATTR_KPARAM_INFO
	.align		4
.L_15:
        /*0018*/ 	.byte	0x04, 0x17
        /*001a*/ 	.short	(.L_17 - .L_16)
.L_16:
        /*001c*/ 	.word	0x00000000
        /*0020*/ 	.short	0x0003
        /*0022*/ 	.short	0x0018
        /*0024*/ 	.byte	0x00, 0xf0, 0x11, 0x00


	//----- nvinfo : EIATTR_KPARAM_INFO
	.align		4
.L_17:
        /*0028*/ 	.byte	0x04, 0x17
        /*002a*/ 	.short	(.L_19 - .L_18)
.L_18:
        /*002c*/ 	.word	0x00000000
        /*0030*/ 	.short	0x0002
        /*0032*/ 	.short	0x0010
        /*0034*/ 	.byte	0x00, 0xf5, 0x21, 0x00


	//----- nvinfo : EIATTR_KPARAM_INFO
	.align		4
.L_19:
        /*0038*/ 	.byte	0x04, 0x17
        /*003a*/ 	.short	(.L_21 - .L_20)
.L_20:
        /*003c*/ 	.word	0x00000000
        /*0040*/ 	.short	0x0001
        /*0042*/ 	.short	0x0008
        /*0044*/ 	.byte	0x00, 0xf5, 0x21, 0x00


	//----- nvinfo : EIATTR_KPARAM_INFO
	.align		4
.L_21:
        /*0048*/ 	.byte	0x04, 0x17
        /*004a*/ 	.short	(.L_23 - .L_22)
.L_22:
        /*004c*/ 	.word	0x00000000
        /*0050*/ 	.short	0x0000
        /*0052*/ 	.short	0x0000
        /*0054*/ 	.byte	0x00, 0xf5, 0x21, 0x00


	//----- nvinfo : EIATTR_SPARSE_MMA_MASK
	.align		4
.L_23:
        /*0058*/ 	.byte	0x03, 0x50
        /*005a*/ 	.short	0x0000


	//----- nvinfo : EIATTR_MAXREG_COUNT
	.align		4
        /*005c*/ 	.byte	0x03, 0x1b
        /*005e*/ 	.short	0x00ff


	//----- nvinfo : EIATTR_MERCURY_ISA_VERSION
	.align		4
        /*0060*/ 	.byte	0x03, 0x5f
        /*0062*/ 	.short	0x0101


	//----- nvinfo : EIATTR_VRC_CTA_INIT_COUNT
	.align		4
        /*0064*/ 	.byte	0x02, 0x4a
	.zero		1
	.zero		1


	//----- nvinfo : EIATTR_EXIT_INSTR_OFFSETS
	.align		4
        /*0068*/ 	.byte	0x04, 0x1c
        /*006a*/ 	.short	(.L_25 - .L_24)


	//   ....[0]....
.L_24:
        /*006c*/ 	.word	0x00000030


	//   ....[1]....
        /*0070*/ 	.word	0x000002e0


	//   ....[2]....
        /*0074*/ 	.word	0x00000c20


	//   ....[3]....
        /*0078*/ 	.word	0x00000d30


	//----- nvinfo : EIATTR_CRS_STACK_SIZE
	.align		4
.L_25:
        /*007c*/ 	.byte	0x04, 0x1e
        /*007e*/ 	.short	(.L_27 - .L_26)
.L_26:
        /*0080*/ 	.word	0x00000000


	//----- nvinfo : EIATTR_CBANK_PARAM_SIZE
	.align		4
.L_27:
        /*0084*/ 	.byte	0x03, 0x19
        /*0086*/ 	.short	0x0020


	//----- nvinfo : EIATTR_PARAM_CBANK
	.align		4
        /*0088*/ 	.byte	0x04, 0x0a
        /*008a*/ 	.short	(.L_29 - .L_28)
	.align		4
.L_28:
        /*008c*/ 	.word	index@(.nv.constant0._Z7kernel2PiS_S_ii)
        /*0090*/ 	.short	0x0380
        /*0092*/ 	.short	0x0020


	//----- nvinfo : EIATTR_SW_WAR
	.align		4
.L_29:
        /*0094*/ 	.byte	0x04, 0x36
        /*0096*/ 	.short	(.L_31 - .L_30)
.L_30:
        /*0098*/ 	.word	0x00000008
.L_31:


//--------------------- .nv.info._Z7kernel1PiS_S_i --------------------------
	.section	.nv.info._Z7kernel1PiS_S_i,"",@"SHT_CUDA_INFO"
	.sectionflags	@""
	.align	4


	//----- nvinfo : EIATTR_CUDA_API_VERSION
	.align		4
        /*0000*/ 	.byte	0x04, 0x37
        /*0002*/ 	.short	(.L_33 - .L_32)
.L_32:
        /*0004*/ 	.word	0x00000082


	//----- nvinfo : EIATTR_KPARAM_INFO
	.align		4
.L_33:
        /*0008*/ 	.byte	0x04, 0x17
        /*000a*/ 	.short	(.L_35 - .L_34)
.L_34:
        /*000c*/ 	.word	0x00000000
        /*0010*/ 	.short	0x0003
        /*0012*/ 	.short	0x0018
        /*0014*/ 	.byte	0x00, 0xf0, 0x11, 0x00


	//----- nvinfo : EIATTR_KPARAM_INFO
	.align		4
.L_35:
        /*0018*/ 	.byte	0x04, 0x17
        /*001a*/ 	.short	(.L_37 - .L_36)
.L_36:
        /*001c*/ 	.word	0x00000000
        /*0020*/ 	.short	0x0002
        /*0022*/ 	.short	0x0010
        /*0024*/ 	.byte	0x00, 0xf5, 0x21, 0x00


	//----- nvinfo : EIATTR_KPARAM_INFO
	.align		4
.L_37:
        /*0028*/ 	.byte	0x04, 0x17
        /*002a*/ 	.short	(.L_39 - .L_38)
.L_38:
        /*002c*/ 	.word	0x00000000
        /*0030*/ 	.short	0x0001
        /*0032*/ 	.short	0x0008
        /*0034*/ 	.byte	0x00, 0xf5, 0x21, 0x00


	//----- nvinfo : EIATTR_KPARAM_INFO
	.align		4
.L_39:
        /*0038*/ 	.byte	0x04, 0x17
        /*003a*/ 	.short	(.L_41 - .L_40)
.L_40:
        /*003c*/ 	.word	0x00000000
        /*0040*/ 	.short	0x0000
        /*0042*/ 	.short	0x0000
        /*0044*/ 	.byte	0x00, 0xf5, 0x21, 0x00


	//----- nvinfo : EIATTR_SPARSE_MMA_MASK
	.align		4
.L_41:
        /*0048*/ 	.byte	0x03, 0x50
        /*004a*/ 	.short	0x0000


	//----- nvinfo : EIATTR_MAXREG_COUNT
	.align		4
        /*004c*/ 	.byte	0x03, 0x1b
        /*004e*/ 	.short	0x00ff


	//----- nvinfo : EIATTR_MERCURY_ISA_VERSION
	.align		4
        /*0050*/ 	.byte	0x03, 0x5f
        /*0052*/ 	.short	0x0101


	//----- nvinfo : EIATTR_VRC_CTA_INIT_COUNT
	.align		4
        /*0054*/ 	.byte	0x02, 0x4a
	.zero		1
	.zero		1


	//----- nvinfo : EIATTR_EXIT_INSTR_OFFSETS
	.align		4
        /*0058*/ 	.byte	0x04, 0x1c
        /*005a*/ 	.short	(.L_43 - .L_42)


	//   ....[0]....
.L_42:
        /*005c*/ 	.word	0x00000070


	//   ....[1]....
        /*0060*/ 	.word	0x00000220


	//   ....[2]....
        /*0064*/ 	.word	0x00000470


	//----- nvinfo : EIATTR_CRS_STACK_SIZE
	.align		4
.L_43:
        /*0068*/ 	.byte	0x04, 0x1e
        /*006a*/ 	.short	(.L_45 - .L_44)
.L_44:
        /*006c*/ 	.word	0x00000000


	//----- nvinfo : EIATTR_CBANK_PARAM_SIZE
	.align		4
.L_45:
        /*0070*/ 	.byte	0x03, 0x19
        /*0072*/ 	.short	0x001c


	//----- nvinfo : EIATTR_PARAM_CBANK
	.align		4
        /*0074*/ 	.byte	0x04, 0x0a
        /*0076*/ 	.short	(.L_47 - .L_46)
	.align		4
.L_46:
        /*0078*/ 	.word	index@(.nv.constant0._Z7kernel1PiS_S_i)
        /*007c*/ 	.short	0x0380
        /*007e*/ 	.short	0x001c


	//----- nvinfo : EIATTR_SW_WAR
	.align		4
.L_47:
        /*0080*/ 	.byte	0x04, 0x36
        /*0082*/ 	.short	(.L_49 - .L_48)
.L_48:
        /*0084*/ 	.word	0x00000008
.L_49:


//--------------------- .nv.callgraph             --------------------------
	.section	.nv.callgraph,"",@"SHT_CUDA_CALLGRAPH"
	.align	4
	.sectionentsize	8
	.align		4
        /*0000*/ 	.word	0x00000000
	.align		4
        /*0004*/ 	.word	0xffffffff
	.align		4
        /*0008*/ 	.word	0x00000000
	.align		4
        /*000c*/ 	.word	0xfffffffe
	.align		4
        /*0010*/ 	.word	0x00000000
	.align		4
        /*0014*/ 	.word	0xfffffffd
	.align		4
        /*0018*/ 	.word	0x00000000
	.align		4
        /*001c*/ 	.word	0xfffffffc


//--------------------- .text._Z7kernel2PiS_S_ii  --------------------------
	.section	.text._Z7kernel2PiS_S_ii,"ax",@progbits
	.align	128
        .global         _Z7kernel2PiS_S_ii
        .type           _Z7kernel2PiS_S_ii,@function
        .size           _Z7kernel2PiS_S_ii,(.L_x_14 - _Z7kernel2PiS_S_ii)
        .other          _Z7kernel2PiS_S_ii,@"STO_CUDA_ENTRY STV_DEFAULT"
_Z7kernel2PiS_S_ii:
.text._Z7kernel2PiS_S_ii:
[----:B------:R-:W-:Y:S08]  /*0000*/  LDC R1, c[0x0][0x37c] ;  /* 0x0000df00ff017b82 */ /* 0x000ff00000000800 */
[----:B------:R-:W0:Y:S02]  /*0010*/  LDC R0, c[0x0][0x398] ;  /* 0x0000e600ff007b82 */ /* 0x000e240000000800 */
[----:B0-----:R-:W-:-:S13]  /*0020*/  ISETP.GE.AND P0, PT, R0, 0x1, PT ;  /* 0x000000010000780c */ /* 0x001fda0003f06270 */
[----:B------:R-:W-:Y:S05]  /*0030*/  @!P0 EXIT ;  /* 0x000000000000894d */ /* 0x000fea0003800000 */
[----:B------:R-:W0:Y:S01]  /*0040*/  S2R R9, SR_TID.X ;  /* 0x0000000000097919 */ /* 0x000e220000002100 */
[----:B------:R-:W1:Y:S01]  /*0050*/  LDCU.64 UR4, c[0x0][0x358] ;  /* 0x00006b00ff0477ac */ /* 0x000e620008000a00 */
[----:B------:R-:W-:Y:S01]  /*0060*/  BSSY.RECONVERGENT B0, `(.L_x_0) ;  /* 0x0000027000007945 */ /* 0x000fe20003800200 */
[----:B0-----:R-:W-:-:S04]  /*0070*/  IMAD R9, R9, R0, RZ ;  /* 0x0000000009097224 */ /* 0x001fc800078e02ff */
[----:B------:R-:W-:-:S05]  /*0080*/  IMAD.IADD R0, R9, 0x1, R0 ;  /* 0x0000000109007824 */ /* 0x000fca00078e0200 */
[----:B------:R-:W-:-:S05]  /*0090*/  VIADDMNMX R2, R9, 0x1, R0, !PT ;  /* 0x0000000109027846 */ /* 0x000fca0007800100 */
[----:B------:R-:W-:Y:S01]  /*00a0*/  IMAD.IADD R3, R2, 0x1, -R9 ;  /* 0x0000000102037824 */ /* 0x000fe200078e0a09 */
[----:B------:R-:W-:-:S04]  /*00b0*/  IADD3 R2, PT, PT, R9, -R2, RZ ;  /* 0x8000000209027210 */ /* 0x000fc80007ffe0ff */
[----:B------:R-:W-:Y:S02]  /*00c0*/  LOP3.LUT P1, R8, R3, 0x3, RZ, 0xc0, !PT ;  /* 0x0000000303087812 */ /* 0x000fe4000782c0ff */
[----:B------:R-:W-:-:S11]  /*00d0*/  ISETP.GT.U32.AND P0, PT, R2, -0x4, PT ;  /* 0xfffffffc0200780c */ /* 0x000fd60003f04070 */
[----:B-1----:R-:W-:Y:S05]  /*00e0*/  @!P1 BRA `(.L_x_1) ;  /* 0x0000000000789947 */ /* 0x002fea0003800000 */
[----:B------:R-:W0:Y:S08]  /*00f0*/  LDC.64 R4, c[0x0][0x388] ;  /* 0x0000e200ff047b82 */ /* 0x000e300000000a00 */
[----:B------:R-:W1:Y:S08]  /*0100*/  LDC.64 R2, c[0x0][0x390] ;  /* 0x0000e400ff027b82 */ /* 0x000e700000000a00 */
[----:B------:R-:W2:Y:S01]  /*0110*/  LDC.64 R6, c[0x0][0x380] ;  /* 0x0000e000ff067b82 */ /* 0x000ea20000000a00 */
[----:B0-----:R-:W-:-:S05]  /*0120*/  IMAD.WIDE.U32 R4, R9, 0x4, R4 ;  /* 0x0000000409047825 */ /* 0x001fca00078e0004 */
[----:B------:R-:W-:Y:S01]  /*0130*/  MOV R13, R5 ;  /* 0x00000005000d7202 */ /* 0x000fe20000000f00 */
[----:B-1----:R-:W-:-:S04]  /*0140*/  IMAD.WIDE.U32 R2, R9, 0x4, R2 ;  /* 0x0000000409027825 */ /* 0x002fc800078e0002 */
[----:B------:R-:W-:Y:S02]  /*0150*/  IMAD.MOV.U32 R10, RZ, RZ, R2 ;  /* 0x000000ffff0a7224 */ /* 0x000fe400078e0002 */
[----:B------:R-:W-:Y:S02]  /*0160*/  IMAD.MOV.U32 R15, RZ, RZ, R3 ;  /* 0x000000ffff0f7224 */ /* 0x000fe400078e0003 */
[----:B--2---:R-:W-:-:S04]  /*0170*/  IMAD.WIDE.U32 R6, R9, 0x4, R6 ;  /* 0x0000000409067825 */ /* 0x004fc800078e0006 */
[----:B------:R-:W-:Y:S01]  /*0180*/  IMAD.IADD R9, R9, 0x1, R8 ;  /* 0x0000000109097824 */ /* 0x000fe200078e0208 */
[----:B------:R-:W-:Y:S01]  /*0190*/  IADD3 R8, PT, PT, -R8, RZ, RZ ;  /* 0x000000ff08087210 */ /* 0x000fe20007ffe1ff */
[----:B------:R-:W-:-:S07]  /*01a0*/  IMAD.MOV.U32 R11, RZ, RZ, R7 ;  /* 0x000000ffff0b7224 */ /* 0x000fce00078e0007 */
.L_x_2:
[----:B0-----:R-:W-:Y:S01]  /*01b0*/  IMAD.MOV.U32 R2, RZ, RZ, R6 ;  /* 0x000000ffff027224 */ /* 0x001fe200078e0006 */
[----:B------:R-:W-:Y:S01]  /*01c0*/  MOV R5, R13 ;  /* 0x0000000d00057202 */ /* 0x000fe20000000f00 */
[----:B------:R-:W-:-:S05]  /*01d0*/  IMAD.MOV.U32 R3, RZ, RZ, R11 ;  /* 0x000000ffff037224 */ /* 0x000fca00078e000b */
[----:B------:R0:W2:Y:S04]  /*01e0*/  LDG.E R2, desc[UR4][R2.64] ;  /* 0x0000000402027981 */ /* 0x0000a8000c1e1900 */
[----:B------:R1:W2:Y:S01]  /*01f0*/  LDG.E R5, desc[UR4][R4.64] ;  /* 0x0000000404057981 */ /* 0x0002a2000c1e1900 */
[----:B------:R-:W-:Y:S01]  /*0200*/  VIADD R8, R8, 0x1 ;  /* 0x0000000108087836 */ /* 0x000fe20000000000 */
[----:B------:R-:W-:Y:S02]  /*0210*/  IADD3 R6, P4, PT, R6, 0x4, RZ ;  /* 0x0000000406067810 */ /* 0x000fe40007f9e0ff */
[----:B0-----:R-:W-:-:S03]  /*0220*/  MOV R3, R15 ;  /* 0x0000000f00037202 */ /* 0x001fc60000000f00 */
[----:B------:R-:W-:Y:S01]  /*0230*/  IMAD.X R11, RZ, RZ, R11, P4 ;  /* 0x000000ffff0b7224 */ /* 0x000fe200020e060b */
[----:B------:R-:W-:Y:S02]  /*0240*/  ISETP.NE.AND P1, PT, R8, RZ, PT ;  /* 0x000000ff0800720c */ /* 0x000fe40003f25270 */
[----:B-1----:R-:W-:-:S04]  /*0250*/  IADD3 R4, P3, PT, R4, 0x4, RZ ;  /* 0x0000000404047810 */ /* 0x002fc80007f7e0ff */
[----:B------:R-:W-:Y:S01]  /*0260*/  IADD3.X R13, PT, PT, RZ, R13, RZ, P3, !PT ;  /* 0x0000000dff0d7210 */ /* 0x000fe20001ffe4ff */
[----:B--2---:R-:W-:Y:S02]  /*0270*/  IMAD.IADD R7, R2, 0x1, -R5 ;  /* 0x0000000102077824 */ /* 0x004fe400078e0a05 */
[----:B------:R-:W-:Y:S01]  /*0280*/  IMAD.MOV.U32 R2, RZ, RZ, R10 ;  /* 0x000000ffff027224 */ /* 0x000fe200078e000a */
[----:B------:R-:W-:-:S04]  /*0290*/  IADD3 R10, P2, PT, R10, 0x4, RZ ;  /* 0x000000040a0a7810 */ /* 0x000fc80007f5e0ff */
[----:B------:R0:W-:Y:S01]  /*02a0*/  STG.E desc[UR4][R2.64], R7 ;  /* 0x0000000702007986 */ /* 0x0001e2000c101904 */
[----:B------:R-:W-:Y:S01]  /*02b0*/  IMAD.X R15, RZ, RZ, R15, P2 ;  /* 0x000000ffff0f7224 */ /* 0x000fe200010e060f */
[----:B------:R-:W-:Y:S07]  /*02c0*/  @P1 BRA `(.L_x_2) ;  /* 0xfffffffc00b81947 */ /* 0x000fee000383ffff */
.L_x_1:
[----:B------:R-:W-:Y:S05]  /*02d0*/  BSYNC.RECONVERGENT B0 ;  /* 0x0000000000007941 */ /* 0x000fea0003800200 */
.L_x_0:
[----:B------:R-:W-:Y:S05]  /*02e0*/  @P0 EXIT ;  /* 0x000000000000094d */ /* 0x000fea0003800000 */
[----:B------:R-:W1:Y:S01]  /*02f0*/  LDCU.64 UR6, c[0x0][0x390] ;  /* 0x00007200ff0677ac */ /* 0x000e620008000a00 */
[----:B0-----:R-:W-:Y:S02]  /*0300*/  HFMA2 R7, -RZ, RZ, 0, 0 ;  /* 0x00000000ff077431 */ /* 0x001fe400000001ff */
[----:B------:R-:W-:Y:S01]  /*0310*/  IMAD.IADD R3, R0, 0x1, -R9 ;  /* 0x0000000100037824 */ /* 0x000fe200078e0a09 */
[----:B------:R-:W-:Y:S01]  /*0320*/  BSSY.RECONVERGENT B0, `(.L_x_3) ;  /* 0x000005e000007945 */ /* 0x000fe20003800200 */
[----:B------:R-:W0:Y:S01]  /*0330*/  LDCU.128 UR8, c[0x0][0x380] ;  /* 0x00007000ff0877ac */ /* 0x000e220008000c00 */
[----:B------:R-:W-:Y:S02]  /*0340*/  IMAD.MOV.U32 R6, RZ, RZ, 0x8 ;  /* 0x00000008ff067424 */ /* 0x000fe400078e00ff */
[----:B------:R-:W-:Y:S02]  /*0350*/  ISETP.GT.AND P1, PT, R3, 0xc, PT ;  /* 0x0000000c0300780c */ /* 0x000fe40003f24270 */
[----:B------:R-:W-:-:S03]  /*0360*/  IMAD.WIDE.U32 R6, R9, 0x4, R6 ;  /* 0x0000000409067825 */ /* 0x000fc600078e0006 */
[C---:B-1----:R-:W-:Y:S02]  /*0370*/  IADD3 R2, P0, PT, R6.reuse, UR6, RZ ;  /* 0x0000000606027c10 */ /* 0x042fe4000ff1e0ff */
[C---:B0-----:R-:W-:Y:S02]  /*0380*/  IADD3 R4, P2, PT, R6.reuse, UR10, RZ ;  /* 0x0000000a06047c10 */ /* 0x041fe4000ff5e0ff */
[----:B------:R-:W-:Y:S02]  /*0390*/  IADD3 R6, P3, PT, R6, UR8, RZ ;  /* 0x0000000806067c10 */ /* 0x000fe4000ff7e0ff */
[C---:B------:R-:W-:Y:S02]  /*03a0*/  IADD3.X R3, PT, PT, R7.reuse, UR7, RZ, P0, !PT ;  /* 0x0000000707037c10 */ /* 0x040fe400087fe4ff */
[C---:B------:R-:W-:Y:S02]  /*03b0*/  IADD3.X R5, PT, PT, R7.reuse, UR11, RZ, P2, !PT ;  /* 0x0000000b07057c10 */ /* 0x040fe400097fe4ff */
[----:B------:R-:W-:-:S02]  /*03c0*/  IADD3.X R7, PT, PT, R7, UR9, RZ, P3, !PT ;  /* 0x0000000907077c10 */ /* 0x000fc40009ffe4ff */
[----:B------:R-:W-:Y:S01]  /*03d0*/  PLOP3.LUT P0, PT, PT, PT, PT, 0x80, 0x8 ;  /* 0x000000000008781c */ /* 0x000fe20003f0f070 */
[----:B------:R-:W-:-:S12]  /*03e0*/  @!P1 BRA `(.L_x_4) ;  /* 0x0000000400449947 */ /* 0x000fd80003800000 */
[----:B------:R-:W-:Y:S01]  /*03f0*/  PLOP3.LUT P0, PT, PT, PT, PT, 0x8, 0x80 ;  /* 0x000000000080781c */ /* 0x000fe20003f0e170 */
[----:B------:R-:W-:-:S12]  /*0400*/  VIADD R8, R0, 0xfffffff4 ;  /* 0xfffffff400087836 */ /* 0x000fd80000000000 */
.L_x_5:
[----:B------:R-:W2:Y:S04]  /*0410*/  LDG.E R10, desc[UR4][R6.64+-0x8] ;  /* 0xfffff804060a7981 */ /* 0x000ea8000c1e1900 */
[----:B------:R-:W2:Y:S02]  /*0420*/  LDG.E R11, desc[UR4][R4.64+-0x8] ;  /* 0xfffff804040b7981 */ /* 0x000ea4000c1e1900 */
[----:B--2---:R-:W-:-:S05]  /*0430*/  IADD3 R11, PT, PT, R10, -R11, RZ ;  /* 0x8000000b0a0b7210 */ /* 0x004fca0007ffe0ff */
[----:B------:R0:W-:Y:S04]  /*0440*/  STG.E desc[UR4][R2.64+-0x8], R11 ;  /* 0xfffff80b02007986 */ /* 0x0001e8000c101904 */
[----:B------:R-:W2:Y:S04]  /*0450*/  LDG.E R10, desc[UR4][R6.64+-0x4] ;  /* 0xfffffc04060a7981 */ /* 0x000ea8000c1e1900 */
[----:B------:R-:W2:Y:S02]  /*0460*/  LDG.E R13, desc[UR4][R4.64+-0x4] ;  /* 0xfffffc04040d7981 */ /* 0x000ea4000c1e1900 */
[----:B--2---:R-:W-:-:S05]  /*0470*/  IMAD.IADD R13, R10, 0x1, -R13 ;  /* 0x000000010a0d7824 */ /* 0x004fca00078e0a0d */
[----:B------:R1:W-:Y:S04]  /*0480*/  STG.E desc[UR4][R2.64+-0x4], R13 ;  /* 0xfffffc0d02007986 */ /* 0x0003e8000c101904 */
[----:B------:R-:W2:Y:S04]  /*0490*/  LDG.E R10, desc[UR4][R6.64] ;  /* 0x00000004060a7981 */ /* 0x000ea8000c1e1900 */
[----:B------:R-:W2:Y:S02]  /*04a0*/  LDG.E R15, desc[UR4][R4.64] ;  /* 0x00000004040f7981 */ /* 0x000ea4000c1e1900 */
[----:B--2---:R-:W-:-:S05]  /*04b0*/  IMAD.IADD R15, R10, 0x1, -R15 ;  /* 0x000000010a0f7824 */ /* 0x004fca00078e0a0f */
[----:B------:R2:W-:Y:S04]  /*04c0*/  STG.E desc[UR4][R2.64], R15 ;  /* 0x0000000f02007986 */ /* 0x0005e8000c101904 */
[----:B------:R-:W3:Y:S04]  /*04d0*/  LDG.E R10, desc[UR4][R6.64+0x4] ;  /* 0x00000404060a7981 */ /* 0x000ee8000c1e1900 */
[----:B------:R-:W3:Y:S02]  /*04e0*/  LDG.E R17, desc[UR4][R4.64+0x4] ;  /* 0x0000040404117981 */ /* 0x000ee4000c1e1900 */
[----:B---3--:R-:W-:-:S05]  /*04f0*/  IADD3 R17, PT, PT, R10, -R17, RZ ;  /* 0x800000110a117210 */ /* 0x008fca0007ffe0ff */
[----:B------:R3:W-:Y:S04]  /*0500*/  STG.E desc[UR4][R2.64+0x4], R17 ;  /* 0x0000041102007986 */ /* 0x0007e8000c101904 */
[----:B------:R-:W4:Y:S04]  /*0510*/  LDG.E R10, desc[UR4][R6.64+0x8] ;  /* 0x00000804060a7981 */ /* 0x000f28000c1e1900 */
[----:B0-----:R-:W4:Y:S02]  /*0520*/  LDG.E R11, desc[UR4][R4.64+0x8] ;  /* 0x00000804040b7981 */ /* 0x001f24000c1e1900 */
[----:B----4-:R-:W-:-:S05]  /*0530*/  IMAD.IADD R11, R10, 0x1, -R11 ;  /* 0x000000010a0b7824 */ /* 0x010fca00078e0a0b */
[----:B------:R0:W-:Y:S04]  /*0540*/  STG.E desc[UR4][R2.64+0x8], R11 ;  /* 0x0000080b02007986 */ /* 0x0001e8000c101904 */
[----:B------:R-:W4:Y:S04]  /*0550*/  LDG.E R10, desc[UR4][R6.64+0xc] ;  /* 0x00000c04060a7981 */ /* 0x000f28000c1e1900 */
[----:B-1----:R-:W4:Y:S02]  /*0560*/  LDG.E R13, desc[UR4][R4.64+0xc] ;  /* 0x00000c04040d7981 */ /* 0x002f24000c1e1900 */
[----:B----4-:R-:W-:-:S05]  /*0570*/  IMAD.IADD R13, R10, 0x1, -R13 ;  /* 0x000000010a0d7824 */ /* 0x010fca00078e0a0d */
[----:B------:R1:W-:Y:S04]  /*0580*/  STG.E desc[UR4][R2.64+0xc], R13 ;  /* 0x00000c0d02007986 */ /* 0x0003e8000c101904 */
[----:B------:R-:W4:Y:S04]  /*0590*/  LDG.E R10, desc[UR4][R6.64+0x10] ;  /* 0x00001004060a7981 */ /* 0x000f28000c1e1900 */
[----:B--2---:R-:W4:Y:S02]  /*05a0*/  LDG.E R15, desc[UR4][R4.64+0x10] ;  /* 0x00001004040f7981 */ /* 0x004f24000c1e1900 */
[----:B----4-:R-:W-:-:S05]  /*05b0*/  IADD3 R15, PT, PT, R10, -R15, RZ ;  /* 0x8000000f0a0f7210 */ /* 0x010fca0007ffe0ff */
[----:B------:R2:W-:Y:S04]  /*05c0*/  STG.E desc[UR4][R2.64+0x10], R15 ;  /* 0x0000100f02007986 */ /* 0x0005e8000c101904 */
[----:B------:R-:W4:Y:S04]  /*05d0*/  LDG.E R10, desc[UR4][R6.64+0x14] ;  /* 0x00001404060a7981 */ /* 0x000f28000c1e1900 */
[----:B---3--:R-:W4:Y:S02]  /*05e0*/  LDG.E R17, desc[UR4][R4.64+0x14] ;  /* 0x0000140404117981 */ /* 0x008f24000c1e1900 */
[----:B----4-:R-:W-:-:S05]  /*05f0*/  IMAD.IADD R17, R10, 0x1, -R17 ;  /* 0x000000010a117824 */ /* 0x010fca00078e0a11 */
[----:B------:R3:W-:Y:S04]  /*0600*/  STG.E desc[UR4][R2.64+0x14], R17 ;  /* 0x0000141102007986 */ /* 0x0007e8000c101904 */
[----:B------:R-:W4:Y:S04]  /*0610*/  LDG.E R10, desc[UR4][R6.64+0x18] ;  /* 0x00001804060a7981 */ /* 0x000f28000c1e1900 */
[----:B0-----:R-:W4:Y:S02]  /*0620*/  LDG.E R11, desc[UR4][R4.64+0x18] ;  /* 0x00001804040b7981 */ /* 0x001f24000c1e1900 */
[----:B----4-:R-:W-:-:S05]  /*0630*/  IMAD.IADD R11, R10, 0x1, -R11 ;  /* 0x000000010a0b7824 */ /* 0x010fca00078e0a0b */
[----:B------:R0:W-:Y:S04]  /*0640*/  STG.E desc[UR4][R2.64+0x18], R11 ;  /* 0x0000180b02007986 */ /* 0x0001e8000c101904 */
[----:B------:R-:W4:Y:S04]  /*0650*/  LDG.E R10, desc[UR4][R6.64+0x1c] ;  /* 0x00001c04060a7981 */ /* 0x000f28000c1e1900 */
[----:B-1----:R-:W4:Y:S02]  /*0660*/  LDG.E R13, desc[UR4][R4.64+0x1c] ;  /* 0x00001c04040d7981 */ /* 0x002f24000c1e1900 */
[----:B----4-:R-:W-:-:S05]  /*0670*/  IADD3 R13, PT, PT, R10, -R13, RZ ;  /* 0x8000000d0a0d7210 */ /* 0x010fca0007ffe0ff */
[----:B------:R1:W-:Y:S04]  /*0680*/  STG.E desc[UR4][R2.64+0x1c], R13 ;  /* 0x00001c0d02007986 */ /* 0x0003e8000c101904 */
[----:B------:R-:W4:Y:S04]  /*0690*/  LDG.E R10, desc[UR4][R6.64+0x20] ;  /* 0x00002004060a7981 */ /* 0x000f28000c1e1900 */
[----:B--2---:R-:W4:Y:S02]  /*06a0*/  LDG.E R15, desc[UR4][R4.64+0x20] ;  /* 0x00002004040f7981 */ /* 0x004f24000c1e1900 */
[----:B----4-:R-:W-:-:S05]  /*06b0*/  IMAD.IADD R15, R10, 0x1, -R15 ;  /* 0x000000010a0f7824 */ /* 0x010fca00078e0a0f */
[----:B------:R2:W-:Y:S04]  /*06c0*/  STG.E desc[UR4][R2.64+0x20], R15 ;  /* 0x0000200f02007986 */ /* 0x0005e8000c101904 */
[----:B------:R-:W4:Y:S04]  /*06d0*/  LDG.E R10, desc[UR4][R6.64+0x24] ;  /* 0x00002404060a7981 */ /* 0x000f28000c1e1900 */
[----:B---3--:R-:W4:Y:S02]  /*06e0*/  LDG.E R17, desc[UR4][R4.64+0x24] ;  /* 0x0000240404117981 */ /* 0x008f24000c1e1900 */
[----:B----4-:R-:W-:-:S05]  /*06f0*/  IMAD.IADD R17, R10, 0x1, -R17 ;  /* 0x000000010a117824 */ /* 0x010fca00078e0a11 */
[----:B------:R3:W-:Y:S04]  /*0700*/  STG.E desc[UR4][R2.64+0x24], R17 ;  /* 0x0000241102007986 */ /* 0x0007e8000c101904 */
[----:B------:R-:W4:Y:S04]  /*0710*/  LDG.E R10, desc[UR4][R6.64+0x28] ;  /* 0x00002804060a7981 */ /* 0x000f28000c1e1900 */
[----:B0-----:R-:W4:Y:S02]  /*0720*/  LDG.E R11, desc[UR4][R4.64+0x28] ;  /* 0x00002804040b7981 */ /* 0x001f24000c1e1900 */
[----:B----4-:R-:W-:-:S05]  /*0730*/  IADD3 R11, PT, PT, R10, -R11, RZ ;  /* 0x8000000b0a0b7210 */ /* 0x010fca0007ffe0ff */
[----:B------:R-:W-:Y:S04]  /*0740*/  STG.E desc[UR4][R2.64+0x28], R11 ;  /* 0x0000280b02007986 */ /* 0x000fe8000c101904 */
[----:B------:R-:W4:Y:S04]  /*0750*/  LDG.E R10, desc[UR4][R6.64+0x2c] ;  /* 0x00002c04060a7981 */ /* 0x000f28000c1e1900 */
[----:B-1----:R-:W4:Y:S02]  /*0760*/  LDG.E R13, desc[UR4][R4.64+0x2c] ;  /* 0x00002c04040d7981 */ /* 0x002f24000c1e1900 */
[----:B----4-:R-:W-:-:S05]  /*0770*/  IMAD.IADD R13, R10, 0x1, -R13 ;  /* 0x000000010a0d7824 */ /* 0x010fca00078e0a0d */
[----:B------:R0:W-:Y:S04]  /*0780*/  STG.E desc[UR4][R2.64+0x2c], R13 ;  /* 0x00002c0d02007986 */ /* 0x0001e8000c101904 */
[----:B------:R-:W4:Y:S04]  /*0790*/  LDG.E R10, desc[UR4][R6.64+0x30] ;  /* 0x00003004060a7981 */ /* 0x000f28000c1e1900 */
[----:B--2---:R-:W4:Y:S01]  /*07a0*/  LDG.E R15, desc[UR4][R4.64+0x30] ;  /* 0x00003004040f7981 */ /* 0x004f22000c1e1900 */
[----:B------:R-:W-:Y:S02]  /*07b0*/  VIADD R9, R9, 0x10 ;  /* 0x0000001009097836 */ /* 0x000fe40000000000 */
[----:B----4-:R-:W-:-:S05]  /*07c0*/  IMAD.IADD R15, R10, 0x1, -R15 ;  /* 0x000000010a0f7824 */ /* 0x010fca00078e0a0f */
[----:B------:R1:W-:Y:S04]  /*07d0*/  STG.E desc[UR4][R2.64+0x30], R15 ;  /* 0x0000300f02007986 */ /* 0x0003e8000c101904 */
[----:B------:R-:W2:Y:S04]  /*07e0*/  LDG.E R10, desc[UR4][R6.64+0x34] ;  /* 0x00003404060a7981 */ /* 0x000ea8000c1e1900 */
[----:B---3--:R3:W2:Y:S01]  /*07f0*/  LDG.E R17, desc[UR4][R4.64+0x34] ;  /* 0x0000340404117981 */ /* 0x0086a2000c1e1900 */
[----:B------:R-:W-:Y:S02]  /*0800*/  ISETP.GE.AND P1, PT, R9, R8, PT ;  /* 0x000000080900720c */ /* 0x000fe40003f26270 */
[----:B------:R-:W-:-:S02]  /*0810*/  IADD3 R12, P3, PT, R4, 0x40, RZ ;  /* 0x00000040040c7810 */ /* 0x000fc40007f7e0ff */
[----:B------:R-:W-:Y:S02]  /*0820*/  IADD3 R14, P2, PT, R2, 0x40, RZ ;  /* 0x00000040020e7810 */ /* 0x000fe40007f5e0ff */
[----:B0-----:R-:W-:-:S03]  /*0830*/  IADD3.X R13, PT, PT, RZ, R5, RZ, P3, !PT ;  /* 0x00000005ff0d7210 */ /* 0x001fc60001ffe4ff */
[----:B-1----:R-:W-:Y:S02]  /*0840*/  IMAD.X R15, RZ, RZ, R3, P2 ;  /* 0x000000ffff0f7224 */ /* 0x002fe400010e0603 */
[----:B---3--:R-:W-:Y:S02]  /*0850*/  IMAD.MOV.U32 R4, RZ, RZ, R12 ;  /* 0x000000ffff047224 */ /* 0x008fe400078e000c */
[----:B------:R-:W-:Y:S01]  /*0860*/  IMAD.MOV.U32 R5, RZ, RZ, R13 ;  /* 0x000000ffff057224 */ /* 0x000fe200078e000d */
[----:B--2---:R-:W-:Y:S02]  /*0870*/  IADD3 R17, PT, PT, R10, -R17, RZ ;  /* 0x800000110a117210 */ /* 0x004fe40007ffe0ff */
[----:B------:R-:W-:-:S03]  /*0880*/  IADD3 R10, P4, PT, R6, 0x40, RZ ;  /* 0x00000040060a7810 */ /* 0x000fc60007f9e0ff */
[----:B------:R0:W-:Y:S02]  /*0890*/  STG.E desc[UR4][R2.64+0x34], R17 ;  /* 0x0000341102007986 */ /* 0x0001e4000c101904 */
[----:B------:R-:W-:Y:S02]  /*08a0*/  IMAD.X R11, RZ, RZ, R7, P4 ;  /* 0x000000ffff0b7224 */ /* 0x000fe400020e0607 */
[----:B------:R-:W-:-:S03]  /*08b0*/  IMAD.MOV.U32 R6, RZ, RZ, R10 ;  /* 0x000000ffff067224 */ /* 0x000fc600078e000a */
[----:B------:R-:W-:Y:S02]  /*08c0*/  MOV R7, R11 ;  /* 0x0000000b00077202 */ /* 0x000fe40000000f00 */
[----:B0-----:R-:W-:Y:S01]  /*08d0*/  MOV R2, R14 ;  /* 0x0000000e00027202 */ /* 0x001fe20000000f00 */
[----:B------:R-:W-:Y:S01]  /*08e0*/  IMAD.MOV.U32 R3, RZ, RZ, R15 ;  /* 0x000000ffff037224 */ /* 0x000fe200078e000f */
[----:B------:R-:W-:Y:S06]  /*08f0*/  @!P1 BRA `(.L_x_5) ;  /* 0xfffffff800c49947 */ /* 0x000fec000383ffff */
.L_x_4:
[----:B------:R-:W-:Y:S05]  /*0900*/  BSYNC.RECONVERGENT B0 ;  /* 0x0000000000007941 */ /* 0x000fea0003800200 */
.L_x_3:
[----:B------:R-:W-:Y:S01]  /*0910*/  IMAD.IADD R8, R0, 0x1, -R9 ;  /* 0x0000000100087824 */ /* 0x000fe200078e0a09 */
[----:B------:R-:W-:Y:S04]  /*0920*/  BSSY.RECONVERGENT B0, `(.L_x_6) ;  /* 0x000002e000007945 */ /* 0x000fe80003800200 */
[----:B------:R-:W-:-:S13]  /*0930*/  ISETP.GT.AND P1, PT, R8, 0x4, PT ;  /* 0x000000040800780c */ /* 0x000fda0003f24270 */
[----:B------:R-:W-:Y:S05]  /*0940*/  @!P1 BRA `(.L_x_7) ;  /* 0x0000000000ac9947 */ /* 0x000fea0003800000 */
        /* <DEDUP_REMOVED lines=23> */
[----:B------:R-:W-:Y:S04]  /*0ac0*/  STG.E desc[UR4][R2.64+0xc], R13 ;  /* 0x00000c0d02007986 */ /* 0x000fe8000c101904 */
[----:B------:R-:W4:Y:S04]  /*0ad0*/  LDG.E R8, desc[UR4][R6.64+0x10] ;  /* 0x0000100406087981 */ /* 0x000f28000c1e1900 */
[----:B--2---:R-:W4:Y:S02]  /*0ae0*/  LDG.E R15, desc[UR4][R4.64+0x10] ;  /* 0x00001004040f7981 */ /* 0x004f24000c1e1900 */
[----:B----4-:R-:W-:-:S05]  /*0af0*/  IADD3 R15, PT, PT, R8, -R15, RZ ;  /* 0x8000000f080f7210 */ /* 0x010fca0007ffe0ff */
[----:B------:R-:W-:Y:S04]  /*0b00*/  STG.E desc[UR4][R2.64+0x10], R15 ;  /* 0x0000100f02007986 */ /* 0x000fe8000c101904 */
[----:B------:R1:W2:Y:S04]  /*0b10*/  LDG.E R8, desc[UR4][R6.64+0x14] ;  /* 0x0000140406087981 */ /* 0x0002a8000c1e1900 */
[----:B---3--:R-:W2:Y:S01]  /*0b20*/  LDG.E R17, desc[UR4][R4.64+0x14] ;  /* 0x0000140404117981 */ /* 0x008ea2000c1e1900 */
[----:B------:R-:W-:Y:S01]  /*0b30*/  IADD3 R10, P1, PT, R2, 0x20, RZ ;  /* 0x00000020020a7810 */ /* 0x000fe20007f3e0ff */
[----:B------:R-:W-:Y:S01]  /*0b40*/  VIADD R9, R9, 0x8 ;  /* 0x0000000809097836 */ /* 0x000fe20000000000 */
[----:B------:R-:W-:-:S02]  /*0b50*/  PLOP3.LUT P0, PT, PT, PT, PT, 0x8, 0x80 ;  /* 0x000000000080781c */ /* 0x000fc40003f0e170 */
[----:B0-----:R-:W-:Y:S02]  /*0b60*/  IADD3.X R11, PT, PT, RZ, R3, RZ, P1, !PT ;  /* 0x00000003ff0b7210 */ /* 0x001fe40000ffe4ff */
[----:B-1----:R-:W-:-:S04]  /*0b70*/  IADD3 R6, P3, PT, R6, 0x20, RZ ;  /* 0x0000002006067810 */ /* 0x002fc80007f7e0ff */
[----:B------:R-:W-:Y:S01]  /*0b80*/  IADD3.X R7, PT, PT, RZ, R7, RZ, P3, !PT ;  /* 0x00000007ff077210 */ /* 0x000fe20001ffe4ff */
[----:B--2---:R-:W-:Y:S01]  /*0b90*/  IMAD.IADD R17, R8, 0x1, -R17 ;  /* 0x0000000108117824 */ /* 0x004fe200078e0a11 */
[----:B------:R-:W-:-:S04]  /*0ba0*/  IADD3 R8, P2, PT, R4, 0x20, RZ ;  /* 0x0000002004087810 */ /* 0x000fc80007f5e0ff */
[----:B------:R0:W-:Y:S01]  /*0bb0*/  STG.E desc[UR4][R2.64+0x14], R17 ;  /* 0x0000141102007986 */ /* 0x0001e2000c101904 */
[----:B------:R-:W-:Y:S01]  /*0bc0*/  IMAD.X R5, RZ, RZ, R5, P2 ;  /* 0x000000ffff057224 */ /* 0x000fe200010e0605 */
[----:B------:R-:W-:Y:S01]  /*0bd0*/  MOV R4, R8 ;  /* 0x0000000800047202 */ /* 0x000fe20000000f00 */
[----:B0-----:R-:W-:Y:S01]  /*0be0*/  IMAD.MOV.U32 R2, RZ, RZ, R10 ;  /* 0x000000ffff027224 */ /* 0x001fe200078e000a */
[----:B------:R-:W-:-:S07]  /*0bf0*/  MOV R3, R11 ;  /* 0x0000000b00037202 */ /* 0x000fce0000000f00 */
.L_x_7:
[----:B------:R-:W-:Y:S05]  /*0c00*/  BSYNC.RECONVERGENT B0 ;  /* 0x0000000000007941 */ /* 0x000fea0003800200 */
.L_x_6:
[----:B------:R-:W-:-:S13]  /*0c10*/  ISETP.LT.OR P0, PT, R9, R0, P0 ;  /* 0x000000000900720c */ /* 0x000fda0000701670 */
[----:B------:R-:W-:Y:S05]  /*0c20*/  @!P0 EXIT ;  /* 0x000000000000894d */ /* 0x000fea0003800000 */
[----:B------:R-:W2:Y:S04]  /*0c30*/  LDG.E R0, desc[UR4][R6.64+-0x8] ;  /* 0xfffff80406007981 */ /* 0x000ea8000c1e1900 */
[----:B------:R-:W2:Y:S02]  /*0c40*/  LDG.E R9, desc[UR4][R4.64+-0x8] ;  /* 0xfffff80404097981 */ /* 0x000ea4000c1e1900 */
[----:B--2---:R-:W-:-:S05]  /*0c50*/  IMAD.IADD R9, R0, 0x1, -R9 ;  /* 0x0000000100097824 */ /* 0x004fca00078e0a09 */
[----:B------:R-:W-:Y:S04]  /*0c60*/  STG.E desc[UR4][R2.64+-0x8], R9 ;  /* 0xfffff80902007986 */ /* 0x000fe8000c101904 */
[----:B------:R-:W2:Y:S04]  /*0c70*/  LDG.E R0, desc[UR4][R6.64+-0x4] ;  /* 0xfffffc0406007981 */ /* 0x000ea8000c1e1900 */
[----:B------:R-:W2:Y:S02]  /*0c80*/  LDG.E R11, desc[UR4][R4.64+-0x4] ;  /* 0xfffffc04040b7981 */ /* 0x000ea4000c1e1900 */
[----:B--2---:R-:W-:-:S05]  /*0c90*/  IADD3 R11, PT, PT, R0, -R11, RZ ;  /* 0x8000000b000b7210 */ /* 0x004fca0007ffe0ff */
[----:B------:R-:W-:Y:S04]  /*0ca0*/  STG.E desc[UR4][R2.64+-0x4], R11 ;  /* 0xfffffc0b02007986 */ /* 0x000fe8000c101904 */
[----:B------:R-:W2:Y:S04]  /*0cb0*/  LDG.E R0, desc[UR4][R6.64] ;  /* 0x0000000406007981 */ /* 0x000ea8000c1e1900 */
[----:B------:R-:W2:Y:S02]  /*0cc0*/  LDG.E R13, desc[UR4][R4.64] ;  /* 0x00000004040d7981 */ /* 0x000ea4000c1e1900 */
[----:B--2---:R-:W-:-:S05]  /*0cd0*/  IMAD.IADD R13, R0, 0x1, -R13 ;  /* 0x00000001000d7824 */ /* 0x004fca00078e0a0d */
[----:B------:R-:W-:Y:S04]  /*0ce0*/  STG.E desc[UR4][R2.64], R13 ;  /* 0x0000000d02007986 */ /* 0x000fe8000c101904 */
[----:B------:R-:W2:Y:S04]  /*0cf0*/  LDG.E R0, desc[UR4][R6.64+0x4] ;  /* 0x0000040406007981 */ /* 0x000ea8000c1e1900 */
[----:B------:R-:W2:Y:S02]  /*0d00*/  LDG.E R15, desc[UR4][R4.64+0x4] ;  /* 0x00000404040f7981 */ /* 0x000ea4000c1e1900 */
[----:B--2---:R-:W-:-:S05]  /*0d10*/  IADD3 R15, PT, PT, R0, -R15, RZ ;  /* 0x8000000f000f7210 */ /* 0x004fca0007ffe0ff */
[----:B------:R-:W-:Y:S01]  /*0d20*/  STG.E desc[UR4][R2.64+0x4], R15 ;  /* 0x0000040f02007986 */ /* 0x000fe2000c101904 */
[----:B------:R-:W-:Y:S05]  /*0d30*/  EXIT ;  /* 0x000000000000794d */ /* 0x000fea0003800000 */
.L_x_8:
[----:B------:R-:W-:-:S00]  /*0d40*/  BRA `(.L_x_8) ;  /* 0xfffffffc00fc7947 */ /* 0x000fc0000383ffff */
[----:B------:R-:W-:-:S00]  /*0d50*/  NOP ;  /* 0x0000000000007918 */ /* 0x000fc00000000000 */
        /* <DEDUP_REMOVED lines=10> */
.L_x_14:


//--------------------- .text._Z7kernel1PiS_S_i   --------------------------
	.section	.text._Z7kernel1PiS_S_i,"ax",@progbits
	.align	128
        .global         _Z7kernel1PiS_S_i
        .type           _Z7kernel1PiS_S_i,@function
        .size           _Z7kernel1PiS_S_i,(.L_x_15 - _Z7kernel1PiS_S_i)
        .other          _Z7kernel1PiS_S_i,@"STO_CUDA_ENTRY STV_DEFAULT"
_Z7kernel1PiS_S_i:
.text._Z7kernel1PiS_S_i:
[----:B------:R-:W-:Y:S08]  /*0000*/  LDC R1, c[0x0][0x37c] ;  /* 0x0000df00ff017b82 */ /* 0x000ff00000000800 */
[----:B------:R-:W0:Y:S01]  /*0010*/  LDC R2, c[0x0][0x398] ;  /* 0x0000e600ff027b82 */ /* 0x000e220000000800 */
[----:B------:R-:W1:Y:S01]  /*0020*/  S2R R0, SR_TID.X ;  /* 0x0000000000007919 */ /* 0x000e620000002100 */
[----:B------:R-:W1:Y:S01]  /*0030*/  LDCU UR4, c[0x0][0x360] ;  /* 0x00006c00ff0477ac */ /* 0x000e620008000800 */
[----:B------:R-:W1:Y:S01]  /*0040*/  S2R R3, SR_CTAID.X ;  /* 0x0000000000037919 */ /* 0x000e620000002500 */
[----:B0-----:R-:W-:Y:S01]  /*0050*/  ISETP.GE.AND P0, PT, R2, 0x1, PT ;  /* 0x000000010200780c */ /* 0x001fe20003f06270 */
[----:B-1----:R-:W-:-:S12]  /*0060*/  IMAD R0, R3, UR4, R0 ;  /* 0x0000000403007c24 */ /* 0x002fd8000f8e0200 */
[----:B------:R-:W-:Y:S05]  /*0070*/  @!P0 EXIT ;  /* 0x000000000000894d */ /* 0x000fea0003800000 */
[-C--:B------:R-:W-:Y:S01]  /*0080*/  IMAD R3, R0, R2.reuse, RZ ;  /* 0x0000000200037224 */ /* 0x080fe200078e02ff */
[----:B------:R-:W0:Y:S01]  /*0090*/  LDCU.64 UR12, c[0x0][0x358] ;  /* 0x00006b00ff0c77ac */ /* 0x000e220008000a00 */
[----:B------:R-:W-:Y:S03]  /*00a0*/  BSSY.RECONVERGENT B0, `(.L_x_9) ;  /* 0x0000017000007945 */ /* 0x000fe60003800200 */
[----:B------:R-:W-:-:S04]  /*00b0*/  IADD3 R0, PT, PT, R3, R2, RZ ;  /* 0x0000000203007210 */ /* 0x000fc80007ffe0ff */
[----:B------:R-:W-:-:S05]  /*00c0*/  VIADDMNMX R2, R3, 0x1, R0, !PT ;  /* 0x0000000103027846 */ /* 0x000fca0007800100 */
[----:B------:R-:W-:Y:S01]  /*00d0*/  IMAD.IADD R4, R2, 0x1, -R3 ;  /* 0x0000000102047824 */ /* 0x000fe200078e0a03 */
[----:B------:R-:W-:-:S04]  /*00e0*/  IADD3 R2, PT, PT, R3, -R2, RZ ;  /* 0x8000000203027210 */ /* 0x000fc80007ffe0ff */
[----:B------:R-:W-:Y:S02]  /*00f0*/  LOP3.LUT P1, R4, R4, 0x3, RZ, 0xc0, !PT ;  /* 0x0000000304047812 */ /* 0x000fe4000782c0ff */
[----:B------:R-:W-:-:S11]  /*0100*/  ISETP.GT.U32.AND P0, PT, R2, -0x4, PT ;  /* 0xfffffffc0200780c */ /* 0x000fd60003f04070 */
[----:B0-----:R-:W-:Y:S05]  /*0110*/  @!P1 BRA `(.L_x_10) ;  /* 0x00000000003c9947 */ /* 0x001fea0003800000 */
[----:B------:R-:W0:Y:S01]  /*0120*/  LDC.64 R10, c[0x0][0x390] ;  /* 0x0000e400ff0a7b82 */ /* 0x000e220000000a00 */
[----:B------:R-:W-:-:S07]  /*0130*/  IMAD.MOV R2, RZ, RZ, -R4 ;  /* 0x000000ffff027224 */ /* 0x000fce00078e0a04 */
[----:B------:R-:W1:Y:S08]  /*0140*/  LDC.64 R14, c[0x0][0x380] ;  /* 0x0000e000ff0e7b82 */ /* 0x000e700000000a00 */
[----:B------:R-:W2:Y:S02]  /*0150*/  LDC.64 R12, c[0x0][0x388] ;  /* 0x0000e200ff0c7b82 */ /* 0x000ea40000000a00 */
.L_x_11:
[----:B--2---:R-:W-:-:S04]  /*0160*/  IMAD.WIDE R6, R3, 0x4, R12 ;  /* 0x0000000403067825 */ /* 0x004fc800078e020c */
[C---:B-1----:R-:W-:Y:S02]  /*0170*/  IMAD.WIDE R8, R3.reuse, 0x4, R14 ;  /* 0x0000000403087825 */ /* 0x042fe400078e020e */
[----:B------:R-:W2:Y:S04]  /*0180*/  LDG.E R7, desc[UR12][R6.64] ;  /* 0x0000000c06077981 */ /* 0x000ea8000c1e1900 */
[----:B------:R-:W2:Y:S01]  /*0190*/  LDG.E R8, desc[UR12][R8.64] ;  /* 0x0000000c08087981 */ /* 0x000ea2000c1e1900 */
[C---:B0--3--:R-:W-:Y:S01]  /*01a0*/  IMAD.WIDE R4, R3.reuse, 0x4, R10 ;  /* 0x0000000403047825 */ /* 0x049fe200078e020a */
[----:B------:R-:W-:-:S03]  /*01b0*/  IADD3 R3, PT, PT, R3, 0x1, RZ ;  /* 0x0000000103037810 */ /* 0x000fc60007ffe0ff */
[----:B------:R-:W-:-:S05]  /*01c0*/  VIADD R2, R2, 0x1 ;  /* 0x0000000102027836 */ /* 0x000fca0000000000 */
[----:B------:R-:W-:Y:S02]  /*01d0*/  ISETP.NE.AND P1, PT, R2, RZ, PT ;  /* 0x000000ff0200720c */ /* 0x000fe40003f25270 */
[----:B--2---:R-:W-:-:S05]  /*01e0*/  IADD3 R17, PT, PT, R8, -R7, RZ ;  /* 0x8000000708117210 */ /* 0x004fca0007ffe0ff */
[----:B------:R3:W-:Y:S06]  /*01f0*/  STG.E desc[UR12][R4.64], R17 ;  /* 0x0000001104007986 */ /* 0x0007ec000c10190c */
[----:B------:R-:W-:Y:S05]  /*0200*/  @P1 BRA `(.L_x_11) ;  /* 0xfffffffc00d41947 */ /* 0x000fea000383ffff */
.L_x_10:
[----:B------:R-:W-:Y:S05]  /*0210*/  BSYNC.RECONVERGENT B0 ;  /* 0x0000000000007941 */ /* 0x000fea0003800200 */
.L_x_9:
[----:B------:R-:W-:Y:S05]  /*0220*/  @P0 EXIT ;  /* 0x000000000000094d */ /* 0x000fea0003800000 */
[----:B------:R-:W0:Y:S01]  /*0230*/  LDCU.128 UR4, c[0x0][0x380] ;  /* 0x00007000ff0477ac */ /* 0x000e220008000c00 */
[----:B------:R-:W1:Y:S01]  /*0240*/  LDCU.64 UR10, c[0x0][0x390] ;  /* 0x00007200ff0a77ac */ /* 0x000e620008000a00 */
[----:B0-----:R-:W-:Y:S02]  /*0250*/  UIADD3 UR8, UP0, UPT, UR4, 0x8, URZ ;  /* 0x0000000804087890 */ /* 0x001fe4000ff1e0ff */
[----:B------:R-:W-:Y:S02]  /*0260*/  UIADD3 UR6, UP1, UPT, UR6, 0x8, URZ ;  /* 0x0000000806067890 */ /* 0x000fe4000ff3e0ff */
[----:B-1----:R-:W-:Y:S02]  /*0270*/  UIADD3 UR4, UP2, UPT, UR10, 0x8, URZ ;  /* 0x000000080a047890 */ /* 0x002fe4000ff5e0ff */
[----:B------:R-:W-:Y:S02]  /*0280*/  UIADD3.X UR9, UPT, UPT, URZ, UR5, URZ, UP0, !UPT ;  /* 0x00000005ff097290 */ /* 0x000fe400087fe4ff */
[----:B------:R-:W-:-:S02]  /*0290*/  UIADD3.X UR7, UPT, UPT, URZ, UR7, URZ, UP1, !UPT ;  /* 0x00000007ff077290 */ /* 0x000fc40008ffe4ff */
[----:B------:R-:W-:-:S12]  /*02a0*/  UIADD3.X UR5, UPT, UPT, URZ, UR11, URZ, UP2, !UPT ;  /* 0x0000000bff057290 */ /* 0x000fd800097fe4ff */
.L_x_12:
[----:B---3--:R-:W-:Y:S01]  /*02b0*/  MOV R5, UR9 ;  /* 0x0000000900057c02 */ /* 0x008fe20008000f00 */
[----:B------:R-:W-:Y:S01]  /*02c0*/  IMAD.U32 R4, RZ, RZ, UR8 ;  /* 0x00000008ff047e24 */ /* 0x000fe2000f8e00ff */
[----:B------:R-:W-:Y:S01]  /*02d0*/  MOV R7, UR7 ;  /* 0x0000000700077c02 */ /* 0x000fe20008000f00 */
[----:B------:R-:W-:Y:S02]  /*02e0*/  IMAD.U32 R6, RZ, RZ, UR6 ;  /* 0x00000006ff067e24 */ /* 0x000fe4000f8e00ff */
[----:B------:R-:W-:-:S04]  /*02f0*/  IMAD.WIDE R4, R3, 0x4, R4 ;  /* 0x0000000403047825 */ /* 0x000fc800078e0204 */
[----:B------:R-:W-:Y:S01]  /*0300*/  IMAD.WIDE R6, R3, 0x4, R6 ;  /* 0x0000000403067825 */ /* 0x000fe200078e0206 */
[----:B------:R-:W2:Y:S04]  /*0310*/  LDG.E R2, desc[UR12][R4.64+-0x8] ;  /* 0xfffff80c04027981 */ /* 0x000ea8000c1e1900 */
[----:B0-----:R-:W2:Y:S01]  /*0320*/  LDG.E R11, desc[UR12][R6.64+-0x8] ;  /* 0xfffff80c060b7981 */ /* 0x001ea2000c1e1900 */
[----:B------:R-:W-:Y:S01]  /*0330*/  MOV R9, UR5 ;  /* 0x0000000500097c02 */ /* 0x000fe20008000f00 */
[----:B------:R-:W-:-:S04]  /*0340*/  IMAD.U32 R8, RZ, RZ, UR4 ;  /* 0x00000004ff087e24 */ /* 0x000fc8000f8e00ff */
[----:B------:R-:W-:-:S04]  /*0350*/  IMAD.WIDE R8, R3, 0x4, R8 ;  /* 0x0000000403087825 */ /* 0x000fc800078e0208 */
[----:B--2---:R-:W-:-:S05]  /*0360*/  IMAD.IADD R11, R2, 0x1, -R11 ;  /* 0x00000001020b7824 */ /* 0x004fca00078e0a0b */
[----:B------:R0:W-:Y:S04]  /*0370*/  STG.E desc[UR12][R8.64+-0x8], R11 ;  /* 0xfffff80b08007986 */ /* 0x0001e8000c10190c */
        /* <DEDUP_REMOVED lines=9> */
[----:B------:R-:W2:Y:S01]  /*0410*/  LDG.E R17, desc[UR12][R6.64+0x4] ;  /* 0x0000040c06117981 */ /* 0x000ea2000c1e1900 */
[----:B------:R-:W-:-:S04]  /*0420*/  IADD3 R3, PT, PT, R3, 0x4, RZ ;  /* 0x0000000403037810 */ /* 0x000fc80007ffe0ff */
[----:B------:R-:W-:Y:S02]  /*0430*/  ISETP.GE.AND P0, PT, R3, R0, PT ;  /* 0x000000000300720c */ /* 0x000fe40003f06270 */
[----:B--2---:R-:W-:-:S05]  /*0440*/  IADD3 R17, PT, PT, R2, -R17, RZ ;  /* 0x8000001102117210 */ /* 0x004fca0007ffe0ff */
[----:B------:R0:W-:Y:S06]  /*0450*/  STG.E desc[UR12][R8.64+0x4], R17 ;  /* 0x0000041108007986 */ /* 0x0001ec000c10190c */
[----:B------:R-:W-:Y:S05]  /*0460*/  @!P0 BRA `(.L_x_12) ;  /* 0xfffffffc00908947 */ /* 0x000fea000383ffff */
[----:B------:R-:W-:Y:S05]  /*0470*/  EXIT ;  /* 0x000000000000794d */ /* 0x000fea0003800000 */
.L_x_13:
        /* <DEDUP_REMOVED lines=16> */
.L_x_15:


//--------------------- .nv.shared.reserved.0     --------------------------
	.section	.nv.shared.reserved.0,"aw",@nobits
	.weak		__nv_reservedSMEM_offset_0_alias
	.size		__nv_reservedSMEM_offset_0_alias, 0, 64
	.other		__nv_reservedSMEM_offset_0_alias,@"STO_CUDA_RESERVED_SHARED STV_DEFAULT"
__nv_reservedSMEM_offset_0_alias:
	.zero		0
	.zero		64


//--------------------- .nv.constant0._Z7kernel2PiS_S_ii --------------------------
	.section	.nv.constant0._Z7kernel2PiS_S_ii,"a",@progbits
	.sectionflags	@""
	.align	4
.nv.constant0._Z7kernel2PiS_S_ii:
	.zero		928


//--------------------- .nv.constant0._Z7kernel1PiS_S_i --------------------------
	.section	.nv.constant0._Z7kernel1PiS_S_i,"a",@progbits
	.sectionflags	@""
	.align	4
.nv.constant0._Z7kernel1PiS_S_i:
	.zero		924


//--------------------- SYMBOLS --------------------------

	.type		.nv.reservedSmem.offset0,@object
	.size		.nv.reservedSmem.offset0,0x4
